//
// Generated by NVIDIA NVVM Compiler
//
// Compiler Build ID: CL-36424714
// Cuda compilation tools, release 13.0, V13.0.88
// Based on NVVM 20.0.0
//

.version 9.0
.target sm_100
.address_size 64

	// .globl	_Z12mandelKernelPiffffiiii

.visible .entry _Z12mandelKernelPiffffiiii(
	.param .u64 .ptr .align 1 _Z12mandelKernelPiffffiiii_param_0,
	.param .f32 _Z12mandelKernelPiffffiiii_param_1,
	.param .f32 _Z12mandelKernelPiffffiiii_param_2,
	.param .f32 _Z12mandelKernelPiffffiiii_param_3,
	.param .f32 _Z12mandelKernelPiffffiiii_param_4,
	.param .u32 _Z12mandelKernelPiffffiiii_param_5,
	.param .u32 _Z12mandelKernelPiffffiiii_param_6,
	.param .u32 _Z12mandelKernelPiffffiiii_param_7,
	.param .u32 _Z12mandelKernelPiffffiiii_param_8
)
{
	.reg .pred 	%p<9>;
	.reg .b32 	%r<27>;
	.reg .b32 	%f<20>;
	.reg .b64 	%rd<5>;

	ld.param.u64 	%rd1, [_Z12mandelKernelPiffffiiii_param_0];
	ld.param.f32 	%f9, [_Z12mandelKernelPiffffiiii_param_1];
	ld.param.f32 	%f10, [_Z12mandelKernelPiffffiiii_param_2];
	ld.param.f32 	%f11, [_Z12mandelKernelPiffffiiii_param_3];
	ld.param.f32 	%f12, [_Z12mandelKernelPiffffiiii_param_4];
	ld.param.u32 	%r8, [_Z12mandelKernelPiffffiiii_param_5];
	ld.param.u32 	%r9, [_Z12mandelKernelPiffffiiii_param_6];
	ld.param.u32 	%r10, [_Z12mandelKernelPiffffiiii_param_7];
	ld.param.u32 	%r11, [_Z12mandelKernelPiffffiiii_param_8];
	mov.u32 	%r13, %ctaid.x;
	mov.u32 	%r1, %ntid.x;
	mov.u32 	%r14, %tid.x;
	mad.lo.s32 	%r2, %r13, %r1, %r14;
	mov.u32 	%r15, %ctaid.y;
	mov.u32 	%r16, %ntid.y;
	mov.u32 	%r17, %tid.y;
	mad.lo.s32 	%r3, %r15, %r16, %r17;
	cvt.rn.f32.s32 	%f13, %r2;
	fma.rn.f32 	%f1, %f9, %f13, %f11;
	cvt.rn.f32.u32 	%f14, %r3;
	fma.rn.f32 	%f2, %f10, %f14, %f12;
	setp.lt.s32 	%p1, %r8, 1;
	mov.b32 	%r26, 0;
	@%p1 bra 	$L__BB0_4;
	mov.b32 	%r25, 0;
	mov.f32 	%f18, %f2;
	mov.f32 	%f19, %f1;
$L__BB0_2:
	mul.f32 	%f5, %f19, %f19;
	mul.f32 	%f6, %f18, %f18;
	add.f32 	%f15, %f5, %f6;
	setp.gt.f32 	%p2, %f15, 0f40800000;
	mov.u32 	%r26, %r25;
	@%p2 bra 	$L__BB0_4;
	sub.f32 	%f16, %f5, %f6;
	add.f32 	%f17, %f19, %f19;
	add.f32 	%f19, %f1, %f16;
	fma.rn.f32 	%f18, %f17, %f18, %f2;
	add.s32 	%r25, %r25, 1;
	setp.ne.s32 	%p3, %r25, %r8;
	mov.u32 	%r26, %r8;
	@%p3 bra 	$L__BB0_2;
$L__BB0_4:
	mov.u32 	%r19, %nctaid.x;
	mul.lo.s32 	%r21, %r1, %r19;
	mad.lo.s32 	%r7, %r21, %r3, %r2;
	setp.ge.s32 	%p4, %r2, %r10;
	setp.ge.s32 	%p5, %r3, %r11;
	or.pred  	%p6, %p4, %p5;
	mul.lo.s32 	%r22, %r11, %r10;
	setp.ge.s32 	%p7, %r7, %r22;
	or.pred  	%p8, %p6, %p7;
	@%p8 bra 	$L__BB0_6;
	div.s32 	%r23, %r7, %r10;
	mad.lo.s32 	%r24, %r23, %r9, %r7;
	cvta.to.global.u64 	%rd2, %rd1;
	mul.wide.s32 	%rd3, %r24, 4;
	add.s64 	%rd4, %rd2, %rd3;
	st.global.u32 	[%rd4], %r26;
$L__BB0_6:
	ret;

}


// ===== COMPILED SASS (sm_100) =====

	.target	sm_100

	.elftype	@"ET_EXEC"


//--------------------- .note.nv.tkinfo           --------------------------
	.section	.note.nv.tkinfo,"",@"SHT_NOTE"
	.sectionflags	@"SHF_NOTE_NV_TKINFO"
	.tkinfo
        /*0018*/ 	.word	0x00000002
        /*0030*/ 	.string	""
        /*0030*/ 	.string	"ptxas"
        /*0030*/ 	.string	"Cuda compilation tools, release 13.0, V13.0.88"
        /*0030*/ 	.string	"Build cuda_13.0.r13.0/compiler.36424714_0"
        /*0030*/ 	.string	"-arch sm_100 -m 64 "



//--------------------- .note.nv.cuinfo           --------------------------
	.section	.note.nv.cuinfo,"",@"SHT_NOTE"
	.sectionflags	@"SHF_NOTE_NV_CUINFO"
        /*0018*/ 	.short	0x0002
        /*001a*/ 	.short	0x0064
        /*001c*/ 	.short	0x0082
	.zero		2


//--------------------- .nv.info                  --------------------------
	.section	.nv.info,"",@"SHT_CUDA_INFO"
	.align	4


	//----- nvinfo : EIATTR_REGCOUNT
	.align		4
        /*0000*/ 	.byte	0x04, 0x2f
        /*0002*/ 	.short	(.L_1 - .L_0)
	.align		4
.L_0:
        /*0004*/ 	.word	index@(_Z12mandelKernelPiffffiiii)
        /*0008*/ 	.word	0x0000000e


	//----- nvinfo : EIATTR_FRAME_SIZE
	.align		4
.L_1:
        /*000c*/ 	.byte	0x04, 0x11
        /*000e*/ 	.short	(.L_3 - .L_2)
	.align		4
.L_2:
        /*0010*/ 	.word	index@(_Z12mandelKernelPiffffiiii)
        /*0014*/ 	.word	0x00000000


	//----- nvinfo : EIATTR_MIN_STACK_SIZE
	.align		4
.L_3:
        /*0018*/ 	.byte	0x04, 0x12
        /*001a*/ 	.short	(.L_5 - .L_4)
	.align		4
.L_4:
        /*001c*/ 	.word	index@(_Z12mandelKernelPiffffiiii)
        /*0020*/ 	.word	0x00000000
.L_5:


//--------------------- .nv.compat                --------------------------
	.section	.nv.compat,"",@"SHT_CUDA_COMPAT_INFO"
	.align	4
        /*0000*/ 	.byte	0x02, 0x09, 0x00, 0x00, 0x02, 0x02, 0x01, 0x00, 0x02, 0x05, 0x05, 0x00, 0x03, 0x07, 0x01, 0x01
        /*0010*/ 	.byte	0x02, 0x03, 0x00, 0x00, 0x02, 0x06, 0x01, 0x00, 0x04, 0x0b, 0x08, 0x00, 0x01, 0x00, 0x00, 0x00
        /*0020*/ 	.byte	0x00, 0x00, 0x00, 0x00


//--------------------- .nv.info._Z12mandelKernelPiffffiiii --------------------------
	.section	.nv.info._Z12mandelKernelPiffffiiii,"",@"SHT_CUDA_INFO"
	.sectionflags	@""
	.align	4


	//----- nvinfo : EIATTR_CUDA_API_VERSION
	.align		4
        /*0000*/ 	.byte	0x04, 0x37
        /*0002*/ 	.short	(.L_7 - .L_6)
.L_6:
        /*0004*/ 	.word	0x00000082


	//----- nvinfo : EIATTR_KPARAM_INFO
	.align		4
.L_7:
        /*0008*/ 	.byte	0x04, 0x17
        /*000a*/ 	.short	(.L_9 - .L_8)
.L_8:
        /*000c*/ 	.word	0x00000000
        /*0010*/ 	.short	0x0008
        /*0012*/ 	.short	0x0024
        /*0014*/ 	.byte	0x00, 0xf0, 0x11, 0x00


	//----- nvinfo : EIATTR_KPARAM_INFO
	.align		4
.L_9:
        /*0018*/ 	.byte	0x04, 0x17
        /*001a*/ 	.short	(.L_11 - .L_10)
.L_10:
        /*001c*/ 	.word	0x00000000
        /*0020*/ 	.short	0x0007
        /*0022*/ 	.short	0x0020
        /*0024*/ 	.byte	0x00, 0xf0, 0x11, 0x00


	//----- nvinfo : EIATTR_KPARAM_INFO
	.align		4
.L_11:
        /*0028*/ 	.byte	0x04, 0x17
        /*002a*/ 	.short	(.L_13 - .L_12)
.L_12:
        /*002c*/ 	.word	0x00000000
        /*0030*/ 	.short	0x0006
        /*0032*/ 	.short	0x001c
        /*0034*/ 	.byte	0x00, 0xf0, 0x11, 0x00


	//----- nvinfo : EIATTR_KPARAM_INFO
	.align		4
.L_13:
        /*0038*/ 	.byte	0x04, 0x17
        /*003a*/ 	.short	(.L_15 - .L_14)
.L_14:
        /*003c*/ 	.word	0x00000000
        /*0040*/ 	.short	0x0005
        /*0042*/ 	.short	0x0018
        /*0044*/ 	.byte	0x00, 0xf0, 0x11, 0x00


	//----- nvinfo : EIATTR_KPARAM_INFO
	.align		4
.L_15:
        /*0048*/ 	.byte	0x04, 0x17
        /*004a*/ 	.short	(.L_17 - .L_16)
.L_16:
        /*004c*/ 	.word	0x00000000
        /*0050*/ 	.short	0x0004
        /*0052*/ 	.short	0x0014
        /*0054*/ 	.byte	0x00, 0xf0, 0x11, 0x00


	//----- nvinfo : EIATTR_KPARAM_INFO
	.align		4
.L_17:
        /*0058*/ 	.byte	0x04, 0x17
        /*005a*/ 	.short	(.L_19 - .L_18)
.L_18:
        /*005c*/ 	.word	0x00000000
        /*0060*/ 	.short	0x0003
        /*0062*/ 	.short	0x0010
        /*0064*/ 	.byte	0x00, 0xf0, 0x11, 0x00


	//----- nvinfo : EIATTR_KPARAM_INFO
	.align		4
.L_19:
        /*0068*/ 	.byte	0x04, 0x17
        /*006a*/ 	.short	(.L_21 - .L_20)
.L_20:
        /*006c*/ 	.word	0x00000000
        /*0070*/ 	.short	0x0002
        /*0072*/ 	.short	0x000c
        /*0074*/ 	.byte	0x00, 0xf0, 0x11, 0x00


	//----- nvinfo : EIATTR_KPARAM_INFO
	.align		4
.L_21:
        /*0078*/ 	.byte	0x04, 0x17
        /*007a*/ 	.short	(.L_23 - .L_22)
.L_22:
        /*007c*/ 	.word	0x00000000
        /*0080*/ 	.short	0x0001
        /*0082*/ 	.short	0x0008
        /*0084*/ 	.byte	0x00, 0xf0, 0x11, 0x00


	//----- nvinfo : EIATTR_KPARAM_INFO
	.align		4
.L_23:
        /*0088*/ 	.byte	0x04, 0x17
        /*008a*/ 	.short	(.L_25 - .L_24)
.L_24:
        /*008c*/ 	.word	0x00000000
        /*0090*/ 	.short	0x0000
        /*0092*/ 	.short	0x0000
        /*0094*/ 	.byte	0x00, 0xf5, 0x21, 0x00


	//----- nvinfo : EIATTR_SPARSE_MMA_MASK
	.align		4
.L_25:
        /*0098*/ 	.byte	0x03, 0x50
        /*009a*/ 	.short	0x0000


	//----- nvinfo : EIATTR_MAXREG_COUNT
	.align		4
        /*009c*/ 	.byte	0x03, 0x1b
        /*009e*/ 	.short	0x00ff


	//----- nvinfo : EIATTR_MERCURY_ISA_VERSION
	.align		4
        /*00a0*/ 	.byte	0x03, 0x5f
        /*00a2*/ 	.short	0x0101


	//----- nvinfo : EIATTR_VRC_CTA_INIT_COUNT
	.align		4
        /*00a4*/ 	.byte	0x02, 0x4a
	.zero		1
	.zero		1


	//----- nvinfo : EIATTR_EXIT_INSTR_OFFSETS
	.align		4
        /*00a8*/ 	.byte	0x04, 0x1c
        /*00aa*/ 	.short	(.L_27 - .L_26)


	//   ....[0]....
.L_26:
        /*00ac*/ 	.word	0x000002f0


	//   ....[1]....
        /*00b0*/ 	.word	0x000004d0


	//----- nvinfo : EIATTR_CRS_STACK_SIZE
	.align		4
.L_27:
        /*00b4*/ 	.byte	0x04, 0x1e
        /*00b6*/ 	.short	(.L_29 - .L_28)
.L_28:
        /*00b8*/ 	.word	0x00000000


	//----- nvinfo : EIATTR_CBANK_PARAM_SIZE
	.align		4
.L_29:
        /*00bc*/ 	.byte	0x03, 0x19
        /*00be*/ 	.short	0x0028


	//----- nvinfo : EIATTR_PARAM_CBANK
	.align		4
        /*00c0*/ 	.byte	0x04, 0x0a
        /*00c2*/ 	.short	(.L_31 - .L_30)
	.align		4
.L_30:
        /*00c4*/ 	.word	index@(.nv.constant0._Z12mandelKernelPiffffiiii)
        /*00c8*/ 	.short	0x0380
        /*00ca*/ 	.short	0x0028


	//----- nvinfo : EIATTR_SW_WAR
	.align		4
.L_31:
        /*00cc*/ 	.byte	0x04, 0x36
        /*00ce*/ 	.short	(.L_33 - .L_32)
.L_32:
        /*00d0*/ 	.word	0x00000008
.L_33:


//--------------------- .nv.callgraph             --------------------------
	.section	.nv.callgraph,"",@"SHT_CUDA_CALLGRAPH"
	.align	4
	.sectionentsize	8
	.align		4
        /*0000*/ 	.word	0x00000000
	.align		4
        /*0004*/ 	.word	0xffffffff
	.align		4
        /*0008*/ 	.word	0x00000000
	.align		4
        /*000c*/ 	.word	0xfffffffe
	.align		4
        /*0010*/ 	.word	0x00000000
	.align		4
        /*0014*/ 	.word	0xfffffffd
	.align		4
        /*0018*/ 	.word	0x00000000
	.align		4
        /*001c*/ 	.word	0xfffffffc


//--------------------- .text._Z12mandelKernelPiffffiiii --------------------------
	.section	.text._Z12mandelKernelPiffffiiii,"ax",@progbits
	.align	128
        .global         _Z12mandelKernelPiffffiiii
        .type           _Z12mandelKernelPiffffiiii,@function
        .size           _Z12mandelKernelPiffffiiii,(.L_x_4 - _Z12mandelKernelPiffffiiii)
        .other          _Z12mandelKernelPiffffiiii,@"STO_CUDA_ENTRY STV_DEFAULT"
_Z12mandelKernelPiffffiiii:
.text._Z12mandelKernelPiffffiiii:
[----:B------:R-:W-:Y:S01]  /*0000*/  LDC R1, c[0x0][0x37c] ;  /* 0x0000df00ff017b82 */ /* 0x000fe20000000800 */
[----:B------:R-:W0:Y:S07]  /*0010*/  S2R R3, SR_TID.Y ;  /* 0x0000000000037919 */ /* 0x000e2e0000002200 */
[----:B------:R-:W1:Y:S01]  /*0020*/  LDC R8, c[0x0][0x360] ;  /* 0x0000d800ff087b82 */ /* 0x000e620000000800 */
[----:B------:R-:W2:Y:S01]  /*0030*/  LDCU UR8, c[0x0][0x398] ;  /* 0x00007300ff0877ac */ /* 0x000ea20008000800 */
[----:B------:R-:W1:Y:S01]  /*0040*/  S2R R5, SR_TID.X ;  /* 0x0000000000057919 */ /* 0x000e620000002100 */
[----:B------:R-:W3:Y:S05]  /*0050*/  LDCU.64 UR6, c[0x0][0x388] ;  /* 0x00007100ff0677ac */ /* 0x000eea0008000a00 */
[----:B------:R-:W0:Y:S08]  /*0060*/  S2UR UR5, SR_CTAID.Y ;  /* 0x00000000000579c3 */ /* 0x000e300000002600 */
[----:B------:R-:W0:Y:S01]  /*0070*/  LDC R4, c[0x0][0x364] ;  /* 0x0000d900ff047b82 */ /* 0x000e220000000800 */
[----:B--2---:R-:W-:-:S07]  /*0080*/  UISETP.GE.AND UP0, UPT, UR8, 0x1, UPT ;  /* 0x000000010800788c */ /* 0x004fce000bf06270 */
[----:B------:R-:W1:Y:S08]  /*0090*/  S2UR UR4, SR_CTAID.X ;  /* 0x00000000000479c3 */ /* 0x000e700000002500 */
[----:B------:R-:W3:Y:S01]  /*00a0*/  LDC.64 R6, c[0x0][0x390] ;  /* 0x0000e400ff067b82 */ /* 0x000ee20000000a00 */
[----:B0-----:R-:W-:-:S05]  /*00b0*/  IMAD R4, R4, UR5, R3 ;  /* 0x0000000504047c24 */ /* 0x001fca000f8e0203 */
[----:B------:R-:W-:Y:S01]  /*00c0*/  I2FP.F32.U32 R0, R4 ;  /* 0x0000000400007245 */ /* 0x000fe20000201000 */
[----:B-1----:R-:W-:-:S05]  /*00d0*/  IMAD R5, R8, UR4, R5 ;  /* 0x0000000408057c24 */ /* 0x002fca000f8e0205 */
[----:B------:R-:W-:Y:S01]  /*00e0*/  I2FP.F32.S32 R3, R5 ;  /* 0x0000000500037245 */ /* 0x000fe20000201400 */
[----:B---3--:R-:W-:Y:S01]  /*00f0*/  FFMA R2, R0, UR7, R7 ;  /* 0x0000000700027c23 */ /* 0x008fe20008000007 */
[----:B------:R-:W-:-:S03]  /*0100*/  HFMA2 R0, -RZ, RZ, 0, 0 ;  /* 0x00000000ff007431 */ /* 0x000fc600000001ff */
[----:B------:R-:W-:Y:S01]  /*0110*/  FFMA R3, R3, UR6, R6 ;  /* 0x0000000603037c23 */ /* 0x000fe20008000006 */
[----:B------:R-:W-:Y:S06]  /*0120*/  BRA.U !UP0, `(.L_x_0) ;  /* 0x0000000108507547 */ /* 0x000fec000b800000 */
[----:B------:R-:W-:Y:S01]  /*0130*/  BSSY.RECONVERGENT B0, `(.L_x_0) ;  /* 0x0000013000007945 */ /* 0x000fe20003800200 */
[----:B------:R-:W-:Y:S01]  /*0140*/  MOV R0, RZ ;  /* 0x000000ff00007202 */ /* 0x000fe20000000f00 */
[----:B------:R-:W-:Y:S01]  /*0150*/  IMAD.MOV.U32 R7, RZ, RZ, R2 ;  /* 0x000000ffff077224 */ /* 0x000fe200078e0002 */
[----:B------:R-:W-:Y:S01]  /*0160*/  MOV R6, R3 ;  /* 0x0000000300067202 */ /* 0x000fe20000000f00 */
[----:B------:R-:W0:Y:S01]  /*0170*/  LDCU UR5, c[0x0][0x398] ;  /* 0x00007300ff0577ac */ /* 0x000e220008000800 */
[----:B------:R-:W1:Y:S05]  /*0180*/  LDCU UR6, c[0x0][0x398] ;  /* 0x00007300ff0677ac */ /* 0x000e6a0008000800 */
.L_x_2:
[----:B------:R-:W-:Y:S01]  /*0190*/  FMUL R10, R6, R6 ;  /* 0x00000006060a7220 */ /* 0x000fe20000400000 */
[----:B------:R-:W-:-:S04]  /*01a0*/  FMUL R11, R7, R7 ;  /* 0x00000007070b7220 */ /* 0x000fc80000400000 */
[----:B------:R-:W-:-:S05]  /*01b0*/  FADD R9, R10, R11 ;  /* 0x0000000b0a097221 */ /* 0x000fca0000000000 */
[----:B------:R-:W-:-:S13]  /*01c0*/  FSETP.GT.AND P0, PT, R9, 4, PT ;  /* 0x408000000900780b */ /* 0x000fda0003f04000 */
[----:B------:R-:W-:Y:S05]  /*01d0*/  @P0 BRA `(.L_x_1) ;  /* 0x0000000000200947 */ /* 0x000fea0003800000 */
[----:B------:R-:W-:Y:S01]  /*01e0*/  IADD3 R0, PT, PT, R0, 0x1, RZ ;  /* 0x0000000100007810 */ /* 0x000fe20007ffe0ff */
[----:B------:R-:W-:Y:S01]  /*01f0*/  FADD R9, R6, R6 ;  /* 0x0000000606097221 */ /* 0x000fe20000000000 */
[----:B------:R-:W-:Y:S02]  /*0200*/  FADD R6, R10, -R11 ;  /* 0x8000000b0a067221 */ /* 0x000fe40000000000 */
[----:B-1----:R-:W-:Y:S01]  /*0210*/  ISETP.NE.AND P0, PT, R0, UR6, PT ;  /* 0x0000000600007c0c */ /* 0x002fe2000bf05270 */
[----:B------:R-:W-:Y:S01]  /*0220*/  FFMA R7, R9, R7, R2 ;  /* 0x0000000709077223 */ /* 0x000fe20000000002 */
[----:B------:R-:W-:-:S11]  /*0230*/  FADD R6, R3, R6 ;  /* 0x0000000603067221 */ /* 0x000fd60000000000 */
[----:B------:R-:W-:Y:S05]  /*0240*/  @P0 BRA `(.L_x_2) ;  /* 0xfffffffc00d00947 */ /* 0x000fea000383ffff */
[----:B0-----:R-:W-:-:S07]  /*0250*/  IMAD.U32 R0, RZ, RZ, UR5 ;  /* 0x00000005ff007e24 */ /* 0x001fce000f8e00ff */
.L_x_1:
[----:B01----:R-:W-:Y:S05]  /*0260*/  BSYNC.RECONVERGENT B0 ;  /* 0x0000000000007941 */ /* 0x003fea0003800200 */
.L_x_0:
[----:B------:R-:W0:Y:S01]  /*0270*/  LDC.64 R2, c[0x0][0x3a0] ;  /* 0x0000e800ff027b82 */ /* 0x000e220000000a00 */
[----:B------:R-:W1:Y:S02]  /*0280*/  LDCU UR4, c[0x0][0x370] ;  /* 0x00006e00ff0477ac */ /* 0x000e640008000800 */
[----:B-1----:R-:W-:Y:S01]  /*0290*/  IMAD R6, R8, UR4, RZ ;  /* 0x0000000408067c24 */ /* 0x002fe2000f8e02ff */
[C---:B0-----:R-:W-:Y:S01]  /*02a0*/  ISETP.GE.AND P0, PT, R4.reuse, R3, PT ;  /* 0x000000030400720c */ /* 0x041fe20003f06270 */
[----:B------:R-:W-:Y:S02]  /*02b0*/  IMAD R8, R3, R2, RZ ;  /* 0x0000000203087224 */ /* 0x000fe400078e02ff */
[----:B------:R-:W-:Y:S01]  /*02c0*/  IMAD R3, R4, R6, R5 ;  /* 0x0000000604037224 */ /* 0x000fe200078e0205 */
[----:B------:R-:W-:-:S04]  /*02d0*/  ISETP.GE.OR P0, PT, R5, R2, P0 ;  /* 0x000000020500720c */ /* 0x000fc80000706670 */
[----:B------:R-:W-:-:S13]  /*02e0*/  ISETP.GE.OR P0, PT, R3, R8, P0 ;  /* 0x000000080300720c */ /* 0x000fda0000706670 */
[----:B------:R-:W-:Y:S05]  /*02f0*/  @P0 EXIT ;  /* 0x000000000000094d */ /* 0x000fea0003800000 */
[----:B------:R-:W-:Y:S01]  /*0300*/  IABS R8, R2 ;  /* 0x0000000200087213 */ /* 0x000fe20000000000 */
[----:B------:R-:W0:Y:S01]  /*0310*/  LDCU UR6, c[0x0][0x39c] ;  /* 0x00007380ff0677ac */ /* 0x000e220008000800 */
[----:B------:R-:W-:Y:S02]  /*0320*/  IABS R9, R3 ;  /* 0x0000000300097213 */ /* 0x000fe40000000000 */
[----:B------:R-:W1:Y:S01]  /*0330*/  I2F.RP R6, R8 ;  /* 0x0000000800067306 */ /* 0x000e620000209400 */
[----:B------:R-:W2:Y:S07]  /*0340*/  LDCU.64 UR4, c[0x0][0x358] ;  /* 0x00006b00ff0477ac */ /* 0x000eae0008000a00 */
[----:B-1----:R-:W1:Y:S02]  /*0350*/  MUFU.RCP R6, R6 ;  /* 0x0000000600067308 */ /* 0x002e640000001000 */
[----:B-1----:R-:W-:-:S06]  /*0360*/  IADD3 R4, PT, PT, R6, 0xffffffe, RZ ;  /* 0x0ffffffe06047810 */ /* 0x002fcc0007ffe0ff */
[----:B------:R1:W3:Y:S02]  /*0370*/  F2I.FTZ.U32.TRUNC.NTZ R5, R4 ;  /* 0x0000000400057305 */ /* 0x0002e4000021f000 */
[----:B-1----:R-:W-:Y:S01]  /*0380*/  IMAD.MOV.U32 R4, RZ, RZ, RZ ;  /* 0x000000ffff047224 */ /* 0x002fe200078e00ff */
[----:B---3--:R-:W-:-:S05]  /*0390*/  IADD3 R7, PT, PT, RZ, -R5, RZ ;  /* 0x80000005ff077210 */ /* 0x008fca0007ffe0ff */
[----:B------:R-:W-:-:S04]  /*03a0*/  IMAD R7, R7, R8, RZ ;  /* 0x0000000807077224 */ /* 0x000fc800078e02ff */
[----:B------:R-:W-:Y:S01]  /*03b0*/  IMAD.HI.U32 R5, R5, R7, R4 ;  /* 0x0000000705057227 */ /* 0x000fe200078e0004 */
[----:B------:R-:W-:-:S04]  /*03c0*/  LOP3.LUT R4, R3, R2, RZ, 0x3c, !PT ;  /* 0x0000000203047212 */ /* 0x000fc800078e3cff */
[----:B------:R-:W-:Y:S01]  /*03d0*/  ISETP.GE.AND P1, PT, R4, RZ, PT ;  /* 0x000000ff0400720c */ /* 0x000fe20003f26270 */
[----:B------:R-:W-:-:S05]  /*03e0*/  IMAD.HI.U32 R7, R5, R9, RZ ;  /* 0x0000000905077227 */ /* 0x000fca00078e00ff */
[----:B------:R-:W-:-:S05]  /*03f0*/  IADD3 R5, PT, PT, -R7, RZ, RZ ;  /* 0x000000ff07057210 */ /* 0x000fca0007ffe1ff */
[----:B------:R-:W-:-:S05]  /*0400*/  IMAD R5, R8, R5, R9 ;  /* 0x0000000508057224 */ /* 0x000fca00078e0209 */
[----:B------:R-:W-:-:S13]  /*0410*/  ISETP.GT.U32.AND P2, PT, R8, R5, PT ;  /* 0x000000050800720c */ /* 0x000fda0003f44070 */
[-C--:B------:R-:W-:Y:S01]  /*0420*/  @!P2 IADD3 R5, PT, PT, R5, -R8.reuse, RZ ;  /* 0x800000080505a210 */ /* 0x080fe20007ffe0ff */
[----:B------:R-:W-:Y:S01]  /*0430*/  @!P2 VIADD R7, R7, 0x1 ;  /* 0x000000010707a836 */ /* 0x000fe20000000000 */
[----:B------:R-:W-:Y:S02]  /*0440*/  ISETP.NE.AND P2, PT, R2, RZ, PT ;  /* 0x000000ff0200720c */ /* 0x000fe40003f45270 */
[----:B------:R-:W-:Y:S02]  /*0450*/  ISETP.GE.U32.AND P0, PT, R5, R8, PT ;  /* 0x000000080500720c */ /* 0x000fe40003f06070 */
[----:B------:R-:W1:Y:S11]  /*0460*/  LDC.64 R4, c[0x0][0x380] ;  /* 0x0000e000ff047b82 */ /* 0x000e760000000a00 */
[----:B------:R-:W-:-:S04]  /*0470*/  @P0 IADD3 R7, PT, PT, R7, 0x1, RZ ;  /* 0x0000000107070810 */ /* 0x000fc80007ffe0ff */
[----:B------:R-:W-:Y:S02]  /*0480*/  @!P1 IADD3 R7, PT, PT, -R7, RZ, RZ ;  /* 0x000000ff07079210 */ /* 0x000fe40007ffe1ff */
[----:B------:R-:W-:-:S05]  /*0490*/  @!P2 LOP3.LUT R7, RZ, R2, RZ, 0x33, !PT ;  /* 0x00000002ff07a212 */ /* 0x000fca00078e33ff */
[----:B0-----:R-:W-:-:S04]  /*04a0*/  IMAD R3, R7, UR6, R3 ;  /* 0x0000000607037c24 */ /* 0x001fc8000f8e0203 */
[----:B-1----:R-:W-:-:S05]  /*04b0*/  IMAD.WIDE R2, R3, 0x4, R4 ;  /* 0x0000000403027825 */ /* 0x002fca00078e0204 */
[----:B--2---:R-:W-:Y:S01]  /*04c0*/  STG.E desc[UR4][R2.64], R0 ;  /* 0x0000000002007986 */ /* 0x004fe2000c101904 */
[----:B------:R-:W-:Y:S05]  /*04d0*/  EXIT ;  /* 0x000000000000794d */ /* 0x000fea0003800000 */
.L_x_3:
[----:B------:R-:W-:-:S00]  /*04e0*/  BRA `(.L_x_3) ;  /* 0xfffffffc00fc7947 */ /* 0x000fc0000383ffff */
[----:B------:R-:W-:-:S00]  /*04f0*/  NOP ;  /* 0x0000000000007918 */ /* 0x000fc00000000000 */
        /* <DEDUP_REMOVED lines=8> */
.L_x_4:


//--------------------- .nv.shared.reserved.0     --------------------------
	.section	.nv.shared.reserved.0,"aw",@nobits
	.weak		__nv_reservedSMEM_offset_0_alias
	.size		__nv_reservedSMEM_offset_0_alias, 0, 64
	.other		__nv_reservedSMEM_offset_0_alias,@"STO_CUDA_RESERVED_SHARED STV_DEFAULT"
__nv_reservedSMEM_offset_0_alias:
	.zero		0
	.zero		64


//--------------------- .nv.constant0._Z12mandelKernelPiffffiiii --------------------------
	.section	.nv.constant0._Z12mandelKernelPiffffiiii,"a",@progbits
	.sectionflags	@""
	.align	4
.nv.constant0._Z12mandelKernelPiffffiiii:
	.zero		936


//--------------------- SYMBOLS --------------------------

	.type		.nv.reservedSmem.offset0,@object
	.size		.nv.reservedSmem.offset0,0x4
